	.headerflags	@"EF_CUDA_TEXMODE_UNIFIED EF_CUDA_64BIT_ADDRESS EF_CUDA_ACCELERATORS EF_CUDA_SM90 EF_CUDA_VIRTUAL_SM(EF_CUDA_SM90)"
	.elftype	@"ET_EXEC"


//--------------------- .nv.info                  --------------------------
	.section	.nv.info,"",@"SHT_CUDA_INFO"
	.align	4


	//----- nvinfo : EIATTR_REGCOUNT
	.align		4
        /*0000*/ 	.byte	0x04, 0x2f
        /*0002*/ 	.short	(.L_4 - .L_3)
	.align		4
.L_3:
        /*0004*/ 	.word	index@(triton_poi_fused_embedding_mul_pow_sub_12)
        /*0008*/ 	.word	0x0000003f


	//----- nvinfo : EIATTR_MIN_STACK_SIZE
	.align		4
.L_4:
        /*000c*/ 	.byte	0x04, 0x12
        /*000e*/ 	.short	(.L_6 - .L_5)
	.align		4
.L_5:
        /*0010*/ 	.word	index@(triton_poi_fused_embedding_mul_pow_sub_12)
        /*0014*/ 	.word	0x00000000


	//----- nvinfo : EIATTR_FRAME_SIZE
	.align		4
.L_6:
        /*0018*/ 	.byte	0x04, 0x11
        /*001a*/ 	.short	(.L_8 - .L_7)
	.align		4
.L_7:
        /*001c*/ 	.word	index@(triton_poi_fused_embedding_mul_pow_sub_12)
        /*0020*/ 	.word	0x00000000


	//----- nvinfo : EIATTR_MIN_STACK_SIZE
	.align		4
.L_8:
        /*0024*/ 	.byte	0x04, 0x12
        /*0026*/ 	.short	(.L_10 - .L_9)
	.align		4
.L_9:
        /*0028*/ 	.word	index@(triton_poi_fused_embedding_mul_pow_sub_12)
        /*002c*/ 	.word	0x00000000
.L_10:


//--------------------- .nv.info.triton_poi_fused_embedding_mul_pow_sub_12 --------------------------
	.section	.nv.info.triton_poi_fused_embedding_mul_pow_sub_12,"",@"SHT_CUDA_INFO"
	.sectionflags	@""
	.align	4


	//----- nvinfo : EIATTR_CUDA_API_VERSION
	.align		4
        /*0000*/ 	.byte	0x04, 0x37
        /*0002*/ 	.short	(.L_12 - .L_11)
.L_11:
        /*0004*/ 	.word	0x0000007c


	//----- nvinfo : EIATTR_KPARAM_INFO
	.align		4
.L_12:
        /*0008*/ 	.byte	0x04, 0x17
        /*000a*/ 	.short	(.L_14 - .L_13)
.L_13:
        /*000c*/ 	.word	0x00000000
        /*0010*/ 	.short	0x0006
        /*0012*/ 	.short	0x002c
        /*0014*/ 	.byte	0x00, 0xf0, 0x11, 0x00


	//----- nvinfo : EIATTR_KPARAM_INFO
	.align		4
.L_14:
        /*0018*/ 	.byte	0x04, 0x17
        /*001a*/ 	.short	(.L_16 - .L_15)
.L_15:
        /*001c*/ 	.word	0x00000000
        /*0020*/ 	.short	0x0005
        /*0022*/ 	.short	0x0028
        /*0024*/ 	.byte	0x00, 0xf0, 0x11, 0x00


	//----- nvinfo : EIATTR_KPARAM_INFO
	.align		4
.L_16:
        /*0028*/ 	.byte	0x04, 0x17
        /*002a*/ 	.short	(.L_18 - .L_17)
.L_17:
        /*002c*/ 	.word	0x00000000
        /*0030*/ 	.short	0x0004
        /*0032*/ 	.short	0x0020
        /*0034*/ 	.byte	0x00, 0xf4, 0x21, 0x00


	//----- nvinfo : EIATTR_KPARAM_INFO
	.align		4
.L_18:
        /*0038*/ 	.byte	0x04, 0x17
        /*003a*/ 	.short	(.L_20 - .L_19)
.L_19:
        /*003c*/ 	.word	0x00000000
        /*0040*/ 	.short	0x0003
        /*0042*/ 	.short	0x0018
        /*0044*/ 	.byte	0x00, 0xf4, 0x21, 0x00


	//----- nvinfo : EIATTR_KPARAM_INFO
	.align		4
.L_20:
        /*0048*/ 	.byte	0x04, 0x17
        /*004a*/ 	.short	(.L_22 - .L_21)
.L_21:
        /*004c*/ 	.word	0x00000000
        /*0050*/ 	.short	0x0002
        /*0052*/ 	.short	0x0010
        /*0054*/ 	.byte	0x00, 0xf4, 0x21, 0x00


	//----- nvinfo : EIATTR_KPARAM_INFO
	.align		4
.L_22:
        /*0058*/ 	.byte	0x04, 0x17
        /*005a*/ 	.short	(.L_24 - .L_23)
.L_23:
        /*005c*/ 	.word	0x00000000
        /*0060*/ 	.short	0x0001
        /*0062*/ 	.short	0x0008
        /*0064*/ 	.byte	0x00, 0xf4, 0x21, 0x00


	//----- nvinfo : EIATTR_KPARAM_INFO
	.align		4
.L_24:
        /*0068*/ 	.byte	0x04, 0x17
        /*006a*/ 	.short	(.L_26 - .L_25)
.L_25:
        /*006c*/ 	.word	0x00000000
        /*0070*/ 	.short	0x0000
        /*0072*/ 	.short	0x0000
        /*0074*/ 	.byte	0x00, 0xf4, 0x21, 0x00


	//----- nvinfo : EIATTR_SPARSE_MMA_MASK
	.align		4
.L_26:
        /*0078*/ 	.byte	0x03, 0x50
        /*007a*/ 	.short	0x0000


	//----- nvinfo : EIATTR_MAXREG_COUNT
	.align		4
        /*007c*/ 	.byte	0x03, 0x1b
        /*007e*/ 	.short	0x00ff


	//----- nvinfo : EIATTR_EXTERNS
	.align		4
        /*0080*/ 	.byte	0x04, 0x0f
        /*0082*/ 	.short	(.L_28 - .L_27)


	//   ....[0]....
	.align		4
.L_27:
        /*0084*/ 	.word	index@(__assertfail)


	//----- nvinfo : EIATTR_SYSCALL_OFFSETS
	.align		4
.L_28:
        /*0088*/ 	.byte	0x04, 0x46
        /*008a*/ 	.short	(.L_30 - .L_29)


	//   ....[0]....
.L_29:
        /*008c*/ 	.word	0x00000610


	//----- nvinfo : EIATTR_EXIT_INSTR_OFFSETS
	.align		4
.L_30:
        /*0090*/ 	.byte	0x04, 0x1c
        /*0092*/ 	.short	(.L_32 - .L_31)


	//   ....[0]....
.L_31:
        /*0094*/ 	.word	0x00001370


	//   ....[1]....
        /*0098*/ 	.word	0x00001390


	//----- nvinfo : EIATTR_REQNTID
	.align		4
.L_32:
        /*009c*/ 	.byte	0x04, 0x10
        /*009e*/ 	.short	(.L_34 - .L_33)
.L_33:
        /*00a0*/ 	.word	0x00000100
        /*00a4*/ 	.word	0x00000001
        /*00a8*/ 	.word	0x00000001


	//----- nvinfo : EIATTR_CRS_STACK_SIZE
	.align		4
.L_34:
        /*00ac*/ 	.byte	0x04, 0x1e
        /*00ae*/ 	.short	(.L_36 - .L_35)
.L_35:
        /*00b0*/ 	.word	0x00000000


	//----- nvinfo : EIATTR_CBANK_PARAM_SIZE
	.align		4
.L_36:
        /*00b4*/ 	.byte	0x03, 0x19
        /*00b6*/ 	.short	0x0030


	//----- nvinfo : EIATTR_PARAM_CBANK
	.align		4
        /*00b8*/ 	.byte	0x04, 0x0a
        /*00ba*/ 	.short	(.L_38 - .L_37)
	.align		4
.L_37:
        /*00bc*/ 	.word	index@(.nv.constant0.triton_poi_fused_embedding_mul_pow_sub_12)
        /*00c0*/ 	.short	0x0210
        /*00c2*/ 	.short	0x0030


	//----- nvinfo : EIATTR_SW_WAR
	.align		4
.L_38:
        /*00c4*/ 	.byte	0x04, 0x36
        /*00c6*/ 	.short	(.L_40 - .L_39)
.L_39:
        /*00c8*/ 	.word	0x00000008
.L_40:


//--------------------- .nv.callgraph             --------------------------
	.section	.nv.callgraph,"",@"SHT_CUDA_CALLGRAPH"
	.align	4
	.sectionentsize	8
	.align		4
        /*0000*/ 	.word	0x00000000
	.align		4
        /*0004*/ 	.word	0xffffffff
	.align		4
        /*0008*/ 	.word	index@(triton_poi_fused_embedding_mul_pow_sub_12)
	.align		4
        /*000c*/ 	.word	index@(__assertfail)
	.align		4
        /*0010*/ 	.word	0x00000000
	.align		4
        /*0014*/ 	.word	0xfffffffe
	.align		4
        /*0018*/ 	.word	0x00000000
	.align		4
        /*001c*/ 	.word	0xfffffffd
	.align		4
        /*0020*/ 	.word	0x00000000
	.align		4
        /*0024*/ 	.word	0xfffffffc


//--------------------- .nv.constant4             --------------------------
	.section	.nv.constant4,"a",@progbits
	.align	8
	.align		8
.nv.constant4:
        /*0000*/ 	.dword	__assertfail
	.align		8
        /*0008*/ 	.dword	assertFunc_0
	.align		8
        /*0010*/ 	.dword	assertFile_0
	.align		8
        /*0018*/ 	.dword	assertMessage_0


//--------------------- .text.triton_poi_fused_embedding_mul_pow_sub_12 --------------------------
	.section	.text.triton_poi_fused_embedding_mul_pow_sub_12,"ax",@progbits
	.sectionflags	@"SHF_BARRIERS=1"
	.align	128
        .global         triton_poi_fused_embedding_mul_pow_sub_12
        .type           triton_poi_fused_embedding_mul_pow_sub_12,@function
        .size           triton_poi_fused_embedding_mul_pow_sub_12,(.L_x_2 - triton_poi_fused_embedding_mul_pow_sub_12)
        .other          triton_poi_fused_embedding_mul_pow_sub_12,@"STO_CUDA_ENTRY STV_DEFAULT"
triton_poi_fused_embedding_mul_pow_sub_12:
.text.triton_poi_fused_embedding_mul_pow_sub_12:
[----:B------:R-:W0:Y:S01]  /*0000*/  LDC R1, c[0x0][0x28] ;  /* 0x00000a00ff017b82 */ /* 0x000e220000000800 */
[----:B------:R-:W1:Y:S07]  /*0010*/  S2R R0, SR_CTAID.Y ;  /* 0x0000000000007919 */ /* 0x000e6e0000002600 */
[----:B------:R-:W2:Y:S01]  /*0020*/  LDC.64 R10, c[0x0][0x210] ;  /* 0x00008400ff0a7b82 */ /* 0x000ea20000000a00 */
[----:B------:R-:W-:Y:S01]  /*0030*/  ULDC.64 UR4, c[0x0][0x228] ;  /* 0x00008a0000047ab9 */ /* 0x000fe20000000a00 */
[----:B------:R-:W-:Y:S01]  /*0040*/  HFMA2.MMA R15, -RZ, RZ, 0, 0 ;  /* 0x00000000ff0f7435 */ /* 0x000fe200000001ff */
[----:B------:R-:W3:Y:S01]  /*0050*/  S2R R18, SR_TID.X ;  /* 0x0000000000127919 */ /* 0x000ee20000002100 */
[----:B------:R-:W-:Y:S01]  /*0060*/  IMAD.MOV.U32 R22, RZ, RZ, RZ ;  /* 0x000000ffff167224 */ /* 0x000fe200078e00ff */
[----:B------:R-:W-:Y:S01]  /*0070*/  ULDC.64 UR6, c[0x0][0x210] ;  /* 0x0000840000067ab9 */ /* 0x000fe20000000a00 */
[----:B------:R-:W4:Y:S02]  /*0080*/  S2R R23, SR_CTAID.X ;  /* 0x0000000000177919 */ /* 0x000f240000002500 */
[----:B------:R-:W2:Y:S08]  /*0090*/  LDC.64 R4, c[0x0][0x228] ;  /* 0x00008a00ff047b82 */ /* 0x000eb00000000a00 */
[----:B------:R-:W2:Y:S01]  /*00a0*/  LDC.64 R12, c[0x0][0x220] ;  /* 0x00008800ff0c7b82 */ /* 0x000ea20000000a00 */
[----:B-1----:R-:W-:Y:S01]  /*00b0*/  IMAD.SHL.U32 R3, R0, 0x40, RZ ;  /* 0x0000004000037824 */ /* 0x002fe200078e00ff */
[----:B------:R-:W-:Y:S01]  /*00c0*/  SHF.R.S32.HI R7, RZ, 0x19, R0 ;  /* 0x00000019ff077819 */ /* 0x000fe20000011400 */
[----:B---3--:R-:W-:-:S03]  /*00d0*/  IMAD.SHL.U32 R46, R18, 0x4, RZ ;  /* 0x00000004122e7824 */ /* 0x008fc600078e00ff */
[----:B------:R-:W-:Y:S02]  /*00e0*/  SGXT R7, R7, 0x1 ;  /* 0x000000010707781a */ /* 0x000fe40000000200 */
[----:B------:R-:W-:Y:S01]  /*00f0*/  SHF.R.U32.HI R0, RZ, 0x4, R18 ;  /* 0x00000004ff007819 */ /* 0x000fe20000011612 */
[----:B----4-:R-:W-:Y:S01]  /*0100*/  IMAD.SHL.U32 R23, R23, 0x40, RZ ;  /* 0x0000004017177824 */ /* 0x010fe200078e00ff */
[----:B------:R-:W-:Y:S02]  /*0110*/  LOP3.LUT R2, R3, 0x3c, R46, 0xf8, !PT ;  /* 0x0000003c03027812 */ /* 0x000fe400078ef82e */
[----:B------:R-:W-:Y:S02]  /*0120*/  SGXT.U32 R0, R0, 0x4 ;  /* 0x000000040000781a */ /* 0x000fe40000000000 */
[----:B------:R-:W-:Y:S02]  /*0130*/  LEA.HI R7, R7, R2, RZ, 0x8 ;  /* 0x0000000207077211 */ /* 0x000fe400078f40ff */
[----:B------:R-:W-:-:S02]  /*0140*/  LOP3.LUT R6, R23, 0x10, R0, 0xfe, !PT ;  /* 0x0000001017067812 */ /* 0x000fc400078efe00 */
[C---:B------:R-:W-:Y:S02]  /*0150*/  SHF.L.U32 R9, R7.reuse, 0x6, RZ ;  /* 0x0000000607097819 */ /* 0x040fe400000006ff */
[----:B------:R-:W-:Y:S02]  /*0160*/  LOP3.LUT R7, R7, 0xffffff00, RZ, 0xc0, !PT ;  /* 0xffffff0007077812 */ /* 0x000fe400078ec0ff */
[----:B------:R-:W-:Y:S02]  /*0170*/  LOP3.LUT R9, R9, 0xffffc000, RZ, 0xc0, !PT ;  /* 0xffffc00009097812 */ /* 0x000fe400078ec0ff */
[----:B------:R-:W-:Y:S02]  /*0180*/  LOP3.LUT R19, R23, R0, RZ, 0xfc, !PT ;  /* 0x0000000017137212 */ /* 0x000fe400078efcff */
[----:B------:R-:W-:Y:S01]  /*0190*/  IADD3 R21, R9, R2, -R7 ;  /* 0x0000000209157210 */ /* 0x000fe20007ffe807 */
[----:B------:R-:W-:Y:S01]  /*01a0*/  IMAD.MOV.U32 R9, RZ, RZ, RZ ;  /* 0x000000ffff097224 */ /* 0x000fe200078e00ff */
[----:B------:R-:W-:-:S02]  /*01b0*/  LOP3.LUT R7, R3, 0x3f, R18, 0xf8, !PT ;  /* 0x0000003f03077812 */ /* 0x000fc400078ef812 */
[----:B------:R-:W-:Y:S01]  /*01c0*/  SHF.R.S32.HI R20, RZ, 0x1f, R23 ;  /* 0x0000001fff147819 */ /* 0x000fe20000011417 */
[C---:B------:R-:W-:Y:S01]  /*01d0*/  IMAD R45, R6.reuse, 0x100, R21 ;  /* 0x00000100062d7824 */ /* 0x040fe200078e0215 */
[----:B------:R-:W-:Y:S01]  /*01e0*/  ISETP.GE.AND P2, PT, R6, 0x40, PT ;  /* 0x000000400600780c */ /* 0x000fe20003f46270 */
[----:B--2---:R-:W-:Y:S01]  /*01f0*/  IMAD.WIDE R6, R7, 0x8, R10 ;  /* 0x0000000807067825 */ /* 0x004fe200078e020a */
[C---:B------:R-:W-:Y:S02]  /*0200*/  LEA R16, P3, R19.reuse, UR4, 0x2 ;  /* 0x0000000413107c11 */ /* 0x040fe4000f8610ff */
[----:B------:R-:W-:Y:S02]  /*0210*/  LOP3.LUT R8, R23, 0x20, R0, 0xfe, !PT ;  /* 0x0000002017087812 */ /* 0x000fe400078efe00 */
[----:B------:R-:W-:Y:S01]  /*0220*/  LEA.HI.X R17, R19, UR5, R20, 0x2, P3 ;  /* 0x0000000513117c11 */ /* 0x000fe200098f1414 */
[----:B------:R-:W-:Y:S01]  /*0230*/  ULDC.64 UR4, c[0x0][0x208] ;  /* 0x0000820000047ab9 */ /* 0x000fe20000000a00 */
[----:B------:R-:W-:Y:S01]  /*0240*/  LOP3.LUT R14, R23, 0x30, R0, 0xfe, !PT ;  /* 0x00000030170e7812 */ /* 0x000fe200078efe00 */
[----:B------:R-:W2:Y:S01]  /*0250*/  LDG.E.EL.64 R6, desc[UR4][R6.64] ;  /* 0x0000000406067981 */ /* 0x000ea2000c2e1b00 */
[----:B------:R-:W-:-:S02]  /*0260*/  ISETP.GE.AND P1, PT, R8, 0x40, PT ;  /* 0x000000400800780c */ /* 0x000fc40003f26270 */
[----:B------:R-:W-:Y:S01]  /*0270*/  ISETP.GE.AND P0, PT, R14, 0x40, PT ;  /* 0x000000400e00780c */ /* 0x000fe20003f06270 */
[--C-:B------:R-:W-:Y:S01]  /*0280*/  IMAD R49, R8, 0x100, R21.reuse ;  /* 0x0000010008317824 */ /* 0x100fe200078e0215 */
[C---:B------:R-:W-:Y:S01]  /*0290*/  ISETP.GE.AND P3, PT, R19.reuse, 0x40, PT ;  /* 0x000000401300780c */ /* 0x040fe20003f66270 */
[----:B------:R-:W5:Y:S01]  /*02a0*/  @!P2 LDG.E.EL R9, desc[UR4][R16.64+0x40] ;  /* 0x000040041009a981 */ /* 0x000f62000c2e1900 */
[----:B------:R-:W-:Y:S01]  /*02b0*/  LEA R25, R14, R21, 0x8 ;  /* 0x000000150e197211 */ /* 0x000fe200078e40ff */
[----:B------:R-:W-:Y:S01]  /*02c0*/  IMAD R21, R19, 0x100, R21 ;  /* 0x0000010013157824 */ /* 0x000fe200078e0215 */
[----:B------:R-:W-:Y:S01]  /*02d0*/  LOP3.LUT R2, R3, R0, RZ, 0xfc, !PT ;  /* 0x0000000003027212 */ /* 0x000fe200078efcff */
[----:B------:R-:W-:Y:S02]  /*02e0*/  IMAD.MOV.U32 R14, RZ, RZ, RZ ;  /* 0x000000ffff0e7224 */ /* 0x000fe400078e00ff */
[----:B0-----:R-:W-:Y:S01]  /*02f0*/  IMAD.WIDE R18, R19, 0x4, R4 ;  /* 0x0000000413127825 */ /* 0x001fe200078e0204 */
[----:B------:R-:W-:Y:S01]  /*0300*/  SHF.R.S32.HI R5, RZ, 0x1f, R3 ;  /* 0x0000001fff057819 */ /* 0x000fe20000011403 */
[----:B------:R-:W5:Y:S01]  /*0310*/  @!P1 LDG.E.EL R22, desc[UR4][R16.64+0x80] ;  /* 0x0000800410169981 */ /* 0x000f62000c2e1900 */
[----:B------:R-:W-:-:S02]  /*0320*/  LEA R4, P4, R2, UR6, 0x3 ;  /* 0x0000000602047c11 */ /* 0x000fc4000f8818ff */
[----:B------:R-:W-:Y:S02]  /*0330*/  CS2R R32, SRZ ;  /* 0x0000000000207805 */ /* 0x000fe4000001ff00 */
[----:B------:R-:W-:Y:S01]  /*0340*/  CS2R R34, SRZ ;  /* 0x0000000000227805 */ /* 0x000fe2000001ff00 */
[----:B------:R0:W5:Y:S01]  /*0350*/  @!P0 LDG.E.EL R15, desc[UR4][R16.64+0xc0] ;  /* 0x0000c004100f8981 */ /* 0x000162000c2e1900 */
[----:B------:R-:W-:Y:S02]  /*0360*/  CS2R R28, SRZ ;  /* 0x00000000001c7805 */ /* 0x000fe4000001ff00 */
[----:B------:R-:W-:Y:S01]  /*0370*/  CS2R R30, SRZ ;  /* 0x00000000001e7805 */ /* 0x000fe2000001ff00 */
[C---:B------:R-:W-:Y:S01]  /*0380*/  IMAD.WIDE R42, R2.reuse, 0x8, R10 ;  /* 0x00000008022a7825 */ /* 0x040fe200078e020a */
[----:B------:R1:W5:Y:S01]  /*0390*/  @!P3 LDG.E.EL R14, desc[UR4][R18.64] ;  /* 0x00000004120eb981 */ /* 0x000362000c2e1900 */
[----:B------:R-:W-:Y:S02]  /*03a0*/  LEA.HI.X R5, R2, UR7, R5, 0x3, P4 ;  /* 0x0000000702057c11 */ /* 0x000fe4000a0f1c05 */
[----:B------:R-:W-:-:S02]  /*03b0*/  IMAD.WIDE R20, R21, 0x4, R12 ;  /* 0x0000000415147825 */ /* 0x000fc400078e020c */
[----:B------:R-:W5:Y:S01]  /*03c0*/  LDG.E.EL.64 R42, desc[UR4][R42.64] ;  /* 0x000000042a2a7981 */ /* 0x000f62000c2e1b00 */
[----:B0-----:R-:W-:Y:S01]  /*03d0*/  CS2R R16, SRZ ;  /* 0x0000000000107805 */ /* 0x001fe2000001ff00 */
[--C-:B------:R-:W-:Y:S02]  /*03e0*/  IMAD.WIDE R44, R45, 0x4, R12.reuse ;  /* 0x000000042d2c7825 */ /* 0x100fe400078e020c */
[----:B------:R0:W5:Y:S01]  /*03f0*/  @!P3 LDG.E.EL.128 R32, desc[UR4][R20.64] ;  /* 0x000000041420b981 */ /* 0x000162000c2e1d00 */
[----:B-1----:R-:W-:Y:S01]  /*0400*/  CS2R R18, SRZ ;  /* 0x0000000000127805 */ /* 0x002fe2000001ff00 */
[--C-:B------:R-:W-:Y:S02]  /*0410*/  IMAD.WIDE R48, R49, 0x4, R12.reuse ;  /* 0x0000000431307825 */ /* 0x100fe400078e020c */
[----:B------:R0:W5:Y:S04]  /*0420*/  @!P2 LDG.E.EL.128 R28, desc[UR4][R44.64] ;  /* 0x000000042c1ca981 */ /* 0x000168000c2e1d00 */
[----:B------:R0:W5:Y:S04]  /*0430*/  @!P1 LDG.E.EL.128 R16, desc[UR4][R48.64] ;  /* 0x0000000430109981 */ /* 0x000168000c2e1d00 */
[----:B------:R0:W5:Y:S04]  /*0440*/  LDG.E.EL.64 R36, desc[UR4][R4.64+0x80] ;  /* 0x0000800404247981 */ /* 0x000168000c2e1b00 */
[----:B------:R0:W5:Y:S04]  /*0450*/  LDG.E.EL.64 R40, desc[UR4][R4.64+0x100] ;  /* 0x0001000404287981 */ /* 0x000168000c2e1b00 */
[----:B------:R0:W5:Y:S01]  /*0460*/  LDG.E.EL.64 R38, desc[UR4][R4.64+0x180] ;  /* 0x0001800404267981 */ /* 0x000162000c2e1b00 */
[----:B------:R-:W-:Y:S01]  /*0470*/  IMAD.WIDE R12, R25, 0x4, R12 ;  /* 0x00000004190c7825 */ /* 0x000fe200078e020c */
[----:B------:R-:W-:-:S02]  /*0480*/  CS2R R24, SRZ ;  /* 0x0000000000187805 */ /* 0x000fc4000001ff00 */
[----:B------:R-:W-:-:S06]  /*0490*/  CS2R R26, SRZ ;  /* 0x00000000001a7805 */ /* 0x000fcc000001ff00 */
[----:B------:R0:W5:Y:S01]  /*04a0*/  @!P0 LDG.E.EL.128 R24, desc[UR4][R12.64] ;  /* 0x000000040c188981 */ /* 0x000162000c2e1d00 */
[----:B--2---:R-:W-:-:S04]  /*04b0*/  SHF.R.U32.HI R11, RZ, 0x15, R7 ;  /* 0x00000015ff0b7819 */ /* 0x004fc80000011607 */
[----:B------:R-:W-:-:S04]  /*04c0*/  LOP3.LUT R11, R11, 0x400, RZ, 0xc0, !PT ;  /* 0x000004000b0b7812 */ /* 0x000fc800078ec0ff */
[----:B------:R-:W-:-:S04]  /*04d0*/  IADD3 R6, P0, R6, R11, RZ ;  /* 0x0000000b06067210 */ /* 0x000fc80007f1e0ff */
[----:B------:R-:W-:Y:S02]  /*04e0*/  IADD3.X R7, RZ, R7, RZ, P0, !PT ;  /* 0x00000007ff077210 */ /* 0x000fe400007fe4ff */
[----:B------:R-:W-:-:S04]  /*04f0*/  ISETP.GE.U32.AND P0, PT, R6, 0x400, PT ;  /* 0x000004000600780c */ /* 0x000fc80003f06070 */
[----:B------:R-:W-:-:S13]  /*0500*/  ISETP.GE.U32.AND.EX P0, PT, R7, RZ, PT, P0 ;  /* 0x000000ff0700720c */ /* 0x000fda0003f06100 */
[----:B0-----:R-:W-:Y:S05]  /*0510*/  @!P0 BRA `(.L_x_0) ;  /* 0x0000000000408947 */ /* 0x001fea0003800000 */
[----:B------:R-:W-:Y:S01]  /*0520*/  MOV R44, 0x0 ;  /* 0x00000000002c7802 */ /* 0x000fe20000000f00 */
[----:B------:R-:W-:Y:S01]  /*0530*/  ULDC.64 UR6, c[0x4][0x18] ;  /* 0x0100060000067ab9 */ /* 0x000fe20000000a00 */
[----:B------:R-:W-:Y:S01]  /*0540*/  ULDC.64 UR8, c[0x4][0x8] ;  /* 0x0100020000087ab9 */ /* 0x000fe20000000a00 */
[----:B------:R-:W-:Y:S01]  /*0550*/  IMAD.U32 R4, RZ, RZ, UR6 ;  /* 0x00000006ff047e24 */ /* 0x000fe2000f8e00ff */
[----:B------:R-:W-:Y:S01]  /*0560*/  MOV R11, UR9 ;  /* 0x00000009000b7c02 */ /* 0x000fe20008000f00 */
[----:B------:R-:W-:Y:S01]  /*0570*/  IMAD.U32 R5, RZ, RZ, UR7 ;  /* 0x00000007ff057e24 */ /* 0x000fe2000f8e00ff */
[----:B------:R-:W0:Y:S01]  /*0580*/  LDC.64 R44, c[0x4][R44] ;  /* 0x010000002c2c7b82 */ /* 0x000e220000000a00 */
[----:B------:R-:W-:Y:S01]  /*0590*/  ULDC.64 UR6, c[0x4][0x10] ;  /* 0x0100040000067ab9 */ /* 0x000fe20000000a00 */
[----:B------:R-:W-:Y:S01]  /*05a0*/  IMAD.U32 R10, RZ, RZ, UR8 ;  /* 0x00000008ff0a7e24 */ /* 0x000fe2000f8e00ff */
[----:B------:R-:W-:Y:S01]  /*05b0*/  MOV R6, UR6 ;  /* 0x0000000600067c02 */ /* 0x000fe20008000f00 */
[----:B------:R-:W-:Y:S01]  /*05c0*/  IMAD.U32 R7, RZ, RZ, UR7 ;  /* 0x00000007ff077e24 */ /* 0x000fe2000f8e00ff */
[----:B------:R-:W-:Y:S01]  /*05d0*/  MOV R13, RZ ;  /* 0x000000ff000d7202 */ /* 0x000fe20000000f00 */
[----:B------:R-:W-:-:S02]  /*05e0*/  IMAD.MOV.U32 R8, RZ, RZ, 0x27 ;  /* 0x00000027ff087424 */ /* 0x000fc400078e00ff */
[----:B------:R-:W-:-:S07]  /*05f0*/  IMAD.MOV.U32 R12, RZ, RZ, 0x1 ;  /* 0x00000001ff0c7424 */ /* 0x000fce00078e00ff */
[----:B------:R-:W-:-:S07]  /*0600*/  LEPC R20, `(.L_x_0) ;  /* 0x000000001014794e */ /* 0x000fce0000000000 */
[----:B0----5:R-:W-:Y:S05]  /*0610*/  CALL.ABS.NOINC R44 ;  /* 0x000000002c007343 */ /* 0x021fea0003c00000 */
.L_x_0:
[----:B------:R-:W-:Y:S05]  /*0620*/  WARPSYNC.ALL ;  /* 0x0000000000007948 */ /* 0x000fea0003800000 */
[----:B------:R-:W-:Y:S01]  /*0630*/  BAR.SYNC.DEFER_BLOCKING 0x0 ;  /* 0x0000000000007b1d */ /* 0x000fe20000010000 */
[----:B-----5:R-:W-:Y:S02]  /*0640*/  SHF.R.U32.HI R4, RZ, 0x13, R37 ;  /* 0x00000013ff047819 */ /* 0x020fe40000011625 */
[----:B------:R-:W-:Y:S02]  /*0650*/  CS2R R50, SRZ ;  /* 0x0000000000327805 */ /* 0x000fe4000001ff00 */
[----:B------:R-:W-:Y:S01]  /*0660*/  SHF.R.U32.HI R44, RZ, 0x13, R43 ;  /* 0x00000013ff2c7819 */ /* 0x000fe2000001162b */
[----:B------:R-:W-:Y:S01]  /*0670*/  IMAD.MOV.U32 R8, RZ, RZ, RZ ;  /* 0x000000ffff087224 */ /* 0x000fe200078e00ff */
[----:B------:R-:W-:Y:S01]  /*0680*/  LOP3.LUT R4, R4, 0x1000, RZ, 0xc0, !PT ;  /* 0x0000100004047812 */ /* 0x000fe200078ec0ff */
[----:B------:R-:W-:Y:S01]  /*0690*/  ULDC.64 UR6, c[0x0][0x218] ;  /* 0x0000860000067ab9 */ /* 0x000fe20000000a00 */
[----:B------:R-:W-:Y:S01]  /*06a0*/  LOP3.LUT R11, R23, 0x3c, R46, 0xf8, !PT ;  /* 0x0000003c170b7812 */ /* 0x000fe200078ef82e */
[----:B------:R-:W-:Y:S01]  /*06b0*/  IMAD.MOV.U32 R10, RZ, RZ, RZ ;  /* 0x000000ffff0a7224 */ /* 0x000fe200078e00ff */
[----:B------:R-:W-:-:S02]  /*06c0*/  LEA R5, P1, R36, UR6, 0x2 ;  /* 0x0000000624057c11 */ /* 0x000fc4000f8210ff */
[----:B------:R-:W-:Y:S01]  /*06d0*/  LEA R45, P0, R42, UR6, 0x2 ;  /* 0x000000062a2d7c11 */ /* 0x000fe2000f8010ff */
[----:B------:R-:W-:Y:S01]  /*06e0*/  IMAD.SHL.U32 R7, R11, 0x400, RZ ;  /* 0x000004000b077824 */ /* 0x000fe200078e00ff */
[----:B------:R-:W-:Y:S02]  /*06f0*/  LEA.HI.X R37, R36, UR7, R37, 0x2, P1 ;  /* 0x0000000724257c11 */ /* 0x000fe400088f1425 */
[----:B------:R-:W-:Y:S01]  /*0700*/  IADD3 R36, P1, R4, R5, RZ ;  /* 0x0000000504247210 */ /* 0x000fe20007f3e0ff */
[----:B------:R-:W-:Y:S01]  /*0710*/  VIADD R4, R7, 0x400 ;  /* 0x0000040007047836 */ /* 0x000fe20000000000 */
[----:B------:R-:W-:Y:S02]  /*0720*/  LOP3.LUT R44, R44, 0x1000, RZ, 0xc0, !PT ;  /* 0x000010002c2c7812 */ /* 0x000fe400078ec0ff */
[----:B------:R-:W-:Y:S02]  /*0730*/  SHF.R.U32.HI R12, RZ, 0x13, R39 ;  /* 0x00000013ff0c7819 */ /* 0x000fe40000011627 */
[----:B------:R-:W-:-:S02]  /*0740*/  LEA R5, P3, R38, UR6, 0x2 ;  /* 0x0000000626057c11 */ /* 0x000fc4000f8610ff */
[----:B------:R-:W-:Y:S02]  /*0750*/  LEA.HI.X R42, R42, UR7, R43, 0x2, P0 ;  /* 0x000000072a2a7c11 */ /* 0x000fe400080f142b */
[----:B------:R-:W-:Y:S02]  /*0760*/  SHF.R.U32.HI R20, RZ, 0x13, R41 ;  /* 0x00000013ff147819 */ /* 0x000fe40000011629 */
[----:B------:R-:W-:Y:S02]  /*0770*/  IADD3 R44, P0, R44, R45, RZ ;  /* 0x0000002d2c2c7210 */ /* 0x000fe40007f1e0ff */
[----:B------:R-:W-:Y:S02]  /*0780*/  LOP3.LUT R12, R12, 0x1000, RZ, 0xc0, !PT ;  /* 0x000010000c0c7812 */ /* 0x000fe400078ec0ff */
[----:B------:R-:W-:Y:S01]  /*0790*/  LEA.HI.X R6, R38, UR7, R39, 0x2, P3 ;  /* 0x0000000726067c11 */ /* 0x000fe200098f1427 */
[----:B------:R-:W-:Y:S01]  /*07a0*/  IMAD.X R45, RZ, RZ, R42, P0 ;  /* 0x000000ffff2d7224 */ /* 0x000fe200000e062a */
[----:B------:R-:W-:-:S02]  /*07b0*/  ISETP.GE.AND P3, PT, R11, 0x40, PT ;  /* 0x000000400b00780c */ /* 0x000fc40003f66270 */
[----:B------:R-:W-:Y:S01]  /*07c0*/  LEA R21, P2, R40, UR6, 0x2 ;  /* 0x0000000628157c11 */ /* 0x000fe2000f8410ff */
[C---:B------:R-:W-:Y:S01]  /*07d0*/  IMAD.WIDE R38, R7.reuse, 0x4, R44 ;  /* 0x0000000407267825 */ /* 0x040fe200078e022c */
[----:B------:R-:W-:Y:S02]  /*07e0*/  LOP3.LUT R20, R20, 0x1000, RZ, 0xc0, !PT ;  /* 0x0000100014147812 */ /* 0x000fe400078ec0ff */
[----:B------:R-:W-:Y:S01]  /*07f0*/  IADD3 R12, P4, R12, R5, RZ ;  /* 0x000000050c0c7210 */ /* 0x000fe20007f9e0ff */
[----:B------:R-:W-:Y:S01]  /*0800*/  VIADD R5, R7, 0x800 ;  /* 0x0000080007057836 */ /* 0x000fe20000000000 */
[----:B------:R-:W-:Y:S02]  /*0810*/  IADD3 R53, R7, 0xc00, RZ ;  /* 0x00000c0007357810 */ /* 0x000fe40007ffe0ff */
[----:B------:R-:W-:Y:S01]  /*0820*/  LEA.HI.X R13, R40, UR7, R41, 0x2, P2 ;  /* 0x00000007280d7c11 */ /* 0x000fe200090f1429 */
[--C-:B------:R-:W-:Y:S01]  /*0830*/  IMAD.WIDE R40, R4, 0x4, R44.reuse ;  /* 0x0000000404287825 */ /* 0x100fe200078e022c */
[----:B------:R-:W-:Y:S01]  /*0840*/  IADD3 R20, P2, R20, R21, RZ ;  /* 0x0000001514147210 */ /* 0x000fe20007f5e0ff */
[----:B------:R0:W2:Y:S01]  /*0850*/  @!P3 LDG.E.EL R51, desc[UR4][R38.64] ;  /* 0x000000042633b981 */ /* 0x0000a2000c2e1900 */
[----:B------:R-:W-:Y:S01]  /*0860*/  MOV R23, RZ ;  /* 0x000000ff00177202 */ /* 0x000fe20000000f00 */
[--C-:B------:R-:W-:Y:S01]  /*0870*/  IMAD.WIDE R42, R5, 0x4, R44.reuse ;  /* 0x00000004052a7825 */ /* 0x100fe200078e022c */
[----:B------:R-:W-:Y:S01]  /*0880*/  IADD3.X R37, RZ, R37, RZ, P1, !PT ;  /* 0x00000025ff257210 */ /* 0x000fe20000ffe4ff */
[----:B------:R1:W3:Y:S02]  /*0890*/  @!P3 LDG.E.EL R8, desc[UR4][R40.64] ;  /* 0x000000042808b981 */ /* 0x0002e4000c2e1900 */
[----:B------:R-:W-:Y:S01]  /*08a0*/  IMAD.WIDE R44, R53, 0x4, R44 ;  /* 0x00000004352c7825 */ /* 0x000fe200078e022c */
[----:B------:R-:W-:Y:S01]  /*08b0*/  CS2R R56, SRZ ;  /* 0x0000000000387805 */ /* 0x000fe2000001ff00 */
[----:B------:R4:W5:Y:S02]  /*08c0*/  @!P3 LDG.E.EL R10, desc[UR4][R42.64] ;  /* 0x000000042a0ab981 */ /* 0x000964000c2e1900 */
[----:B------:R-:W-:Y:S01]  /*08d0*/  IMAD.X R21, RZ, RZ, R13, P2 ;  /* 0x000000ffff157224 */ /* 0x000fe200010e060d */
[----:B------:R-:W-:Y:S01]  /*08e0*/  CS2R R54, SRZ ;  /* 0x0000000000367805 */ /* 0x000fe2000001ff00 */
[----:B------:R-:W-:Y:S01]  /*08f0*/  IMAD.WIDE R46, R7, 0x4, R36 ;  /* 0x00000004072e7825 */ /* 0x000fe200078e0224 */
[----:B------:R1:W5:Y:S01]  /*0900*/  @!P3 LDG.E.EL R23, desc[UR4][R44.64] ;  /* 0x000000042c17b981 */ /* 0x000362000c2e1900 */
[----:B------:R-:W-:-:S02]  /*0910*/  CS2R R58, SRZ ;  /* 0x00000000003a7805 */ /* 0x000fc4000001ff00 */
[----:B------:R-:W-:Y:S02]  /*0920*/  IMAD.MOV.U32 R52, RZ, RZ, RZ ;  /* 0x000000ffff347224 */ /* 0x000fe400078e00ff */
[--C-:B------:R-:W-:Y:S01]  /*0930*/  IMAD.WIDE R48, R4, 0x4, R36.reuse ;  /* 0x0000000404307825 */ /* 0x100fe200078e0224 */
[----:B------:R-:W-:Y:S01]  /*0940*/  IADD3.X R13, RZ, R6, RZ, P4, !PT ;  /* 0x00000006ff0d7210 */ /* 0x000fe200027fe4ff */
[----:B------:R1:W5:Y:S02]  /*0950*/  @!P3 LDG.E.EL R50, desc[UR4][R46.64] ;  /* 0x000000042e32b981 */ /* 0x000364000c2e1900 */
[--C-:B0-----:R-:W-:Y:S02]  /*0960*/  IMAD.WIDE R38, R5, 0x4, R36.reuse ;  /* 0x0000000405267825 */ /* 0x101fe400078e0224 */
[----:B------:R-:W5:Y:S02]  /*0970*/  @!P3 LDG.E.EL R57, desc[UR4][R48.64] ;  /* 0x000000043039b981 */ /* 0x000f64000c2e1900 */
[----:B------:R-:W-:-:S02]  /*0980*/  IMAD.WIDE R36, R53, 0x4, R36 ;  /* 0x0000000435247825 */ /* 0x000fc400078e0224 */
[----:B------:R-:W5:Y:S02]  /*0990*/  @!P3 LDG.E.EL R52, desc[UR4][R38.64] ;  /* 0x000000042634b981 */ /* 0x000f64000c2e1900 */
[--C-:B-1----:R-:W-:Y:S02]  /*09a0*/  IMAD.WIDE R40, R7, 0x4, R20.reuse ;  /* 0x0000000407287825 */ /* 0x102fe400078e0214 */
[----:B------:R0:W5:Y:S02]  /*09b0*/  @!P3 LDG.E.EL R54, desc[UR4][R36.64] ;  /* 0x000000042436b981 */ /* 0x000164000c2e1900 */
[--C-:B----4-:R-:W-:Y:S02]  /*09c0*/  IMAD.WIDE R42, R4, 0x4, R20.reuse ;  /* 0x00000004042a7825 */ /* 0x110fe400078e0214 */
[----:B------:R1:W4:Y:S02]  /*09d0*/  @!P3 LDG.E.EL R55, desc[UR4][R40.64] ;  /* 0x000000042837b981 */ /* 0x000324000c2e1900 */
[----:B------:R-:W-:-:S02]  /*09e0*/  IMAD.WIDE R44, R5, 0x4, R20 ;  /* 0x00000004052c7825 */ /* 0x000fc400078e0214 */
[----:B------:R-:W4:Y:S02]  /*09f0*/  @!P3 LDG.E.EL R56, desc[UR4][R42.64] ;  /* 0x000000042a38b981 */ /* 0x000f24000c2e1900 */
[----:B------:R-:W-:Y:S02]  /*0a00*/  IMAD.WIDE R20, R53, 0x4, R20 ;  /* 0x0000000435147825 */ /* 0x000fe400078e0214 */
[----:B------:R-:W4:Y:S01]  /*0a10*/  @!P3 LDG.E.EL R58, desc[UR4][R44.64] ;  /* 0x000000042c3ab981 */ /* 0x000f22000c2e1900 */
[----:B------:R-:W-:Y:S01]  /*0a20*/  CS2R R46, SRZ ;  /* 0x00000000002e7805 */ /* 0x000fe2000001ff00 */
[----:B0-----:R-:W-:Y:S02]  /*0a30*/  IMAD.WIDE R36, R4, 0x4, R12 ;  /* 0x0000000404247825 */ /* 0x001fe400078e020c */
[----:B------:R-:W4:Y:S02]  /*0a40*/  @!P3 LDG.E.EL R59, desc[UR4][R20.64] ;  /* 0x00000004143bb981 */ /* 0x000f24000c2e1900 */
[----:B------:R-:W-:-:S02]  /*0a50*/  IMAD.MOV.U32 R60, RZ, RZ, RZ ;  /* 0x000000ffff3c7224 */ /* 0x000fc400078e00ff */
[--C-:B------:R-:W-:Y:S01]  /*0a60*/  IMAD.WIDE R6, R7, 0x4, R12.reuse ;  /* 0x0000000407067825 */ /* 0x100fe200078e020c */
[----:B------:R-:W4:Y:S03]  /*0a70*/  @!P3 LDG.E.EL R47, desc[UR4][R36.64] ;  /* 0x00000004242fb981 */ /* 0x000f26000c2e1900 */
[--C-:B------:R-:W-:Y:S01]  /*0a80*/  IMAD.WIDE R4, R5, 0x4, R12.reuse ;  /* 0x0000000405047825 */ /* 0x100fe200078e020c */
[----:B------:R-:W4:Y:S03]  /*0a90*/  @!P3 LDG.E.EL R60, desc[UR4][R6.64] ;  /* 0x00000004063cb981 */ /* 0x000f26000c2e1900 */
[----:B------:R-:W-:Y:S01]  /*0aa0*/  IMAD.MOV.U32 R38, RZ, RZ, RZ ;  /* 0x000000ffff267224 */ /* 0x000fe200078e00ff */
[----:B------:R0:W4:Y:S01]  /*0ab0*/  @!P3 LDG.E.EL R46, desc[UR4][R4.64] ;  /* 0x00000004042eb981 */ /* 0x000122000c2e1900 */
[----:B------:R-:W-:-:S05]  /*0ac0*/  IMAD.WIDE R12, R53, 0x4, R12 ;  /* 0x00000004350c7825 */ /* 0x000fca00078e020c */
[----:B------:R0:W4:Y:S01]  /*0ad0*/  @!P3 LDG.E.EL R38, desc[UR4][R12.64] ;  /* 0x000000040c26b981 */ /* 0x000122000c2e1900 */
[----:B------:R-:W0:Y:S01]  /*0ae0*/  S2R R39, SR_TID.X ;  /* 0x0000000000277919 */ /* 0x000e220000002100 */
[----:B-1----:R-:W1:Y:S01]  /*0af0*/  S2R R41, SR_CgaCtaId ;  /* 0x0000000000297919 */ /* 0x002e620000008800 */
[----:B0-----:R-:W-:Y:S01]  /*0b00*/  MOV R4, 0x400 ;  /* 0x0000040000047802 */ /* 0x001fe20000000f00 */
[C---:B------:R-:W-:Y:S01]  /*0b10*/  FADD R28, R9.reuse, R28 ;  /* 0x0000001c091c7221 */ /* 0x040fe20000000000 */
[C---:B------:R-:W-:Y:S01]  /*0b20*/  FADD R29, R9.reuse, R29 ;  /* 0x0000001d091d7221 */ /* 0x040fe20000000000 */
[C---:B------:R-:W-:Y:S01]  /*0b30*/  FADD R30, R9.reuse, R30 ;  /* 0x0000001e091e7221 */ /* 0x040fe20000000000 */
[----:B------:R-:W-:Y:S01]  /*0b40*/  FADD R31, R9, R31 ;  /* 0x0000001f091f7221 */ /* 0x000fe20000000000 */
[C---:B------:R-:W-:Y:S01]  /*0b50*/  FADD R24, R15.reuse, R24 ;  /* 0x000000180f187221 */ /* 0x040fe20000000000 */
[C---:B------:R-:W-:Y:S01]  /*0b60*/  FADD R25, R15.reuse, R25 ;  /* 0x000000190f197221 */ /* 0x040fe20000000000 */
[C---:B------:R-:W-:Y:S01]  /*0b70*/  FADD R26, R15.reuse, R26 ;  /* 0x0000001a0f1a7221 */ /* 0x040fe20000000000 */
[----:B------:R-:W-:Y:S01]  /*0b80*/  FADD R27, R15, R27 ;  /* 0x0000001b0f1b7221 */ /* 0x000fe20000000000 */
[C---:B------:R-:W-:Y:S01]  /*0b90*/  FADD R32, R14.reuse, R32 ;  /* 0x000000200e207221 */ /* 0x040fe20000000000 */
[----:B------:R-:W-:Y:S01]  /*0ba0*/  FADD R33, R14, R33 ;  /* 0x000000210e217221 */ /* 0x000fe20000000000 */
[----:B------:R-:W-:-:S02]  /*0bb0*/  SHF.L.U32 R5, R39, 0x8, RZ ;  /* 0x0000000827057819 */ /* 0x000fc400000006ff */
[----:B------:R-:W-:Y:S02]  /*0bc0*/  SHF.R.U32.HI R12, RZ, 0x4, R39 ;  /* 0x00000004ff0c7819 */ /* 0x000fe40000011627 */
[----:B------:R-:W-:Y:S02]  /*0bd0*/  LOP3.LUT R5, R5, 0xf00, RZ, 0xc0, !PT ;  /* 0x00000f0005057812 */ /* 0x000fe400078ec0ff */
[----:B-1----:R-:W-:Y:S02]  /*0be0*/  PRMT R4, R41, 0x654, R4 ;  /* 0x0000065429047816 */ /* 0x002fe40000000004 */
[----:B------:R-:W-:Y:S02]  /*0bf0*/  SGXT.U32 R12, R12, 0x4 ;  /* 0x000000040c0c781a */ /* 0x000fe40000000000 */
[C---:B------:R-:W-:Y:S02]  /*0c00*/  LOP3.LUT R9, R5.reuse, 0x40, RZ, 0xfc, !PT ;  /* 0x0000004005097812 */ /* 0x040fe400078efcff */
[----:B------:R-:W-:-:S02]  /*0c10*/  LOP3.LUT R13, R5, 0x80, RZ, 0xfc, !PT ;  /* 0x00000080050d7812 */ /* 0x000fc400078efcff */
[C---:B------:R-:W-:Y:S02]  /*0c20*/  LOP3.LUT R15, R5.reuse, 0xc0, RZ, 0xfc, !PT ;  /* 0x000000c0050f7812 */ /* 0x040fe400078efcff */
[C---:B------:R-:W-:Y:S02]  /*0c30*/  LOP3.LUT R12, R5.reuse, R12, RZ, 0xfc, !PT ;  /* 0x0000000c050c7212 */ /* 0x040fe400078efcff */
[-C--:B------:R-:W-:Y:S02]  /*0c40*/  LEA.HI R7, R5, R4.reuse, RZ, 0x1c ;  /* 0x0000000405077211 */ /* 0x080fe400078fe0ff */
[-C--:B------:R-:W-:Y:S02]  /*0c50*/  LEA.HI R9, R9, R4.reuse, RZ, 0x1c ;  /* 0x0000000409097211 */ /* 0x080fe400078fe0ff */
[-C--:B------:R-:W-:Y:S02]  /*0c60*/  LEA.HI R13, R13, R4.reuse, RZ, 0x1c ;  /* 0x000000040d0d7211 */ /* 0x080fe400078fe0ff */
[----:B------:R-:W-:Y:S01]  /*0c70*/  LEA.HI R15, R15, R4, RZ, 0x1c ;  /* 0x000000040f0f7211 */ /* 0x000fe200078fe0ff */
[C---:B------:R-:W-:Y:S01]  /*0c80*/  IMAD R5, R12.reuse, 0x4, R7 ;  /* 0x000000040c057824 */ /* 0x040fe200078e0207 */
[----:B------:R-:W-:Y:S01]  /*0c90*/  LEA R6, R12, R9, 0x2 ;  /* 0x000000090c067211 */ /* 0x000fe200078e10ff */
[----:B------:R-:W-:Y:S01]  /*0ca0*/  FADD R34, R14, R34 ;  /* 0x000000220e227221 */ /* 0x000fe20000000000 */
[----:B------:R-:W-:-:S02]  /*0cb0*/  IMAD R9, R12, 0x4, R13 ;  /* 0x000000040c097824 */ /* 0x000fc400078e020d */
[----:B------:R-:W-:Y:S01]  /*0cc0*/  FADD R35, R14, R35 ;  /* 0x000000230e237221 */ /* 0x000fe20000000000 */
[----:B------:R-:W-:Y:S01]  /*0cd0*/  IMAD R12, R12, 0x4, R15 ;  /* 0x000000040c0c7824 */ /* 0x000fe200078e020f */
[----:B------:R-:W-:Y:S01]  /*0ce0*/  STS [R5], R32 ;  /* 0x0000002005007388 */ /* 0x000fe20000000800 */
[----:B------:R-:W-:-:S03]  /*0cf0*/  FADD R16, R22, R16 ;  /* 0x0000001016107221 */ /* 0x000fc60000000000 */
[----:B------:R0:W-:Y:S01]  /*0d00*/  STS [R6+0x100], R33 ;  /* 0x0001002106007388 */ /* 0x0001e20000000800 */
[----:B------:R-:W-:-:S03]  /*0d10*/  FADD R17, R22, R17 ;  /* 0x0000001116117221 */ /* 0x000fc60000000000 */
[----:B------:R-:W-:Y:S01]  /*0d20*/  STS [R9+0x200], R34 ;  /* 0x0002002209007388 */ /* 0x000fe20000000800 */
[----:B------:R-:W-:-:S03]  /*0d30*/  FADD R18, R22, R18 ;  /* 0x0000001216127221 */ /* 0x000fc60000000000 */
[----:B------:R-:W-:Y:S01]  /*0d40*/  STS [R12+0x300], R35 ;  /* 0x000300230c007388 */ /* 0x000fe20000000800 */
[----:B------:R-:W-:-:S03]  /*0d50*/  FADD R19, R22, R19 ;  /* 0x0000001316137221 */ /* 0x000fc60000000000 */
[----:B------:R-:W-:Y:S04]  /*0d60*/  STS [R5+0x40], R28 ;  /* 0x0000401c05007388 */ /* 0x000fe80000000800 */
[----:B------:R-:W-:Y:S04]  /*0d70*/  STS [R6+0x140], R29 ;  /* 0x0001401d06007388 */ /* 0x000fe80000000800 */
[----:B------:R-:W-:Y:S01]  /*0d80*/  STS [R9+0x240], R30 ;  /* 0x0002401e09007388 */ /* 0x000fe20000000800 */
[----:B------:R-:W-:-:S03]  /*0d90*/  IMAD.SHL.U32 R39, R39, 0x4, RZ ;  /* 0x0000000427277824 */ /* 0x000fc600078e00ff */
[----:B------:R-:W-:Y:S04]  /*0da0*/  STS [R12+0x340], R31 ;  /* 0x0003401f0c007388 */ /* 0x000fe80000000800 */
[----:B------:R-:W-:Y:S04]  /*0db0*/  STS [R5+0x80], R16 ;  /* 0x0000801005007388 */ /* 0x000fe80000000800 */
[----:B------:R-:W-:Y:S04]  /*0dc0*/  STS [R6+0x180], R17 ;  /* 0x0001801106007388 */ /* 0x000fe80000000800 */
[----:B------:R-:W-:Y:S04]  /*0dd0*/  STS [R9+0x280], R18 ;  /* 0x0002801209007388 */ /* 0x000fe80000000800 */
[----:B------:R-:W-:Y:S01]  /*0de0*/  STS [R12+0x380], R19 ;  /* 0x000380130c007388 */ /* 0x000fe20000000800 */
[----:B------:R-:W-:-:S03]  /*0df0*/  LOP3.LUT R7, R39, 0x3fc, RZ, 0xc0, !PT ;  /* 0x000003fc27077812 */ /* 0x000fc600078ec0ff */
[----:B------:R1:W-:Y:S04]  /*0e00*/  STS [R5+0xc0], R24 ;  /* 0x0000c01805007388 */ /* 0x0003e80000000800 */
[----:B------:R0:W-:Y:S04]  /*0e10*/  STS [R6+0x1c0], R25 ;  /* 0x0001c01906007388 */ /* 0x0001e80000000800 */
[----:B------:R-:W-:Y:S04]  /*0e20*/  STS [R9+0x2c0], R26 ;  /* 0x0002c01a09007388 */ /* 0x000fe80000000800 */
[----:B------:R0:W-:Y:S01]  /*0e30*/  STS [R12+0x3c0], R27 ;  /* 0x0003c01b0c007388 */ /* 0x0001e20000000800 */
[----:B------:R-:W-:-:S02]  /*0e40*/  LOP3.LUT R14, R7, 0x400, RZ, 0xfc, !PT ;  /* 0x00000400070e7812 */ /* 0x000fc400078efcff */
[C---:B------:R-:W-:Y:S02]  /*0e50*/  LOP3.LUT R15, R7.reuse, 0x800, RZ, 0xfc, !PT ;  /* 0x00000800070f7812 */ /* 0x040fe400078efcff */
[----:B------:R-:W-:Y:S02]  /*0e60*/  LOP3.LUT R21, R7, 0xc00, RZ, 0xfc, !PT ;  /* 0x00000c0007157812 */ /* 0x000fe400078efcff */
[----:B------:R-:W-:Y:S02]  /*0e70*/  SHF.R.U32.HI R13, RZ, 0x4, R39 ;  /* 0x00000004ff0d7819 */ /* 0x000fe40000011627 */
[----:B------:R-:W-:Y:S02]  /*0e80*/  SHF.R.U32.HI R14, RZ, 0x4, R14 ;  /* 0x00000004ff0e7819 */ /* 0x000fe4000001160e */
[----:B------:R-:W-:Y:S02]  /*0e90*/  SHF.R.U32.HI R20, RZ, 0x4, R15 ;  /* 0x00000004ff147819 */ /* 0x000fe4000001160f */
[----:B------:R-:W-:-:S02]  /*0ea0*/  SHF.R.U32.HI R22, RZ, 0x4, R21 ;  /* 0x00000004ff167819 */ /* 0x000fc40000011615 */
[----:B------:R-:W-:Y:S02]  /*0eb0*/  LOP3.LUT R13, R13, 0x3c, RZ, 0xc0, !PT ;  /* 0x0000003c0d0d7812 */ /* 0x000fe400078ec0ff */
[----:B------:R-:W-:Y:S02]  /*0ec0*/  LOP3.LUT R15, R14, 0x7c, RZ, 0xc0, !PT ;  /* 0x0000007c0e0f7812 */ /* 0x000fe400078ec0ff */
[----:B------:R-:W-:Y:S02]  /*0ed0*/  LOP3.LUT R21, R20, 0xbc, RZ, 0xc0, !PT ;  /* 0x000000bc14157812 */ /* 0x000fe400078ec0ff */
[----:B------:R-:W-:Y:S01]  /*0ee0*/  IADD3 R14, R4, R13, RZ ;  /* 0x0000000d040e7210 */ /* 0x000fe20007ffe0ff */
[----:B------:R-:W-:Y:S01]  /*0ef0*/  IMAD.IADD R20, R4, 0x1, R15 ;  /* 0x0000000104147824 */ /* 0x000fe200078e020f */
[----:B0-----:R-:W-:Y:S01]  /*0f00*/  LOP3.LUT R33, R22, 0xfc, RZ, 0xc0, !PT ;  /* 0x000000fc16217812 */ /* 0x001fe200078ec0ff */
[----:B------:R-:W-:Y:S02]  /*0f10*/  IMAD.IADD R22, R4, 0x1, R21 ;  /* 0x0000000104167824 */ /* 0x000fe400078e0215 */
[C---:B------:R-:W-:Y:S01]  /*0f20*/  IMAD R14, R7.reuse, 0x4, R14 ;  /* 0x00000004070e7824 */ /* 0x040fe200078e020e */
[----:B------:R-:W-:Y:S01]  /*0f30*/  BAR.SYNC.DEFER_BLOCKING 0x0 ;  /* 0x0000000000007b1d */ /* 0x000fe20000010000 */
[C---:B------:R-:W-:Y:S01]  /*0f40*/  IMAD R21, R7.reuse, 0x4, R20 ;  /* 0x0000000407157824 */ /* 0x040fe200078e0214 */
[----:B------:R-:W-:-:S02]  /*0f50*/  LEA R22, R7, R22, 0x2 ;  /* 0x0000001607167211 */ /* 0x000fc400078e10ff */
[----:B------:R-:W-:-:S05]  /*0f60*/  IADD3 R4, R4, R33, RZ ;  /* 0x0000002104047210 */ /* 0x000fca0007ffe0ff */
[----:B------:R-:W-:Y:S02]  /*0f70*/  IMAD R32, R7, 0x4, R4 ;  /* 0x0000000407207824 */ /* 0x000fe400078e0204 */
[----:B-1----:R-:W0:Y:S01]  /*0f80*/  LDC.64 R4, c[0x0][0x230] ;  /* 0x00008c00ff047b82 */ /* 0x002e220000000a00 */
[----:B------:R-:W2:Y:S04]  /*0f90*/  LDS R20, [R14] ;  /* 0x000000000e147984 */ /* 0x000ea80000000800 */
[----:B------:R-:W3:Y:S04]  /*0fa0*/  LDS R13, [R14+0x4] ;  /* 0x000004000e0d7984 */ /* 0x000ee80000000800 */
[----:B------:R-:W5:Y:S04]  /*0fb0*/  LDS R15, [R14+0x8] ;  /* 0x000008000e0f7984 */ /* 0x000f680000000800 */
[----:B------:R-:W1:Y:S04]  /*0fc0*/  LDS R16, [R14+0xc] ;  /* 0x00000c000e107984 */ /* 0x000e680000000800 */
[----:B------:R-:W0:Y:S04]  /*0fd0*/  LDS R17, [R21+0x1000] ;  /* 0x0010000015117984 */ /* 0x000e280000000800 */
[----:B------:R-:W0:Y:S04]  /*0fe0*/  LDS R18, [R21+0x1004] ;  /* 0x0010040015127984 */ /* 0x000e280000000800 */
[----:B------:R-:W0:Y:S04]  /*0ff0*/  LDS R19, [R21+0x1008] ;  /* 0x0010080015137984 */ /* 0x000e280000000800 */
[----:B------:R0:W1:Y:S04]  /*1000*/  LDS R25, [R21+0x100c] ;  /* 0x00100c0015197984 */ /* 0x0000680000000800 */
[----:B------:R-:W4:Y:S04]  /*1010*/  LDS R24, [R22+0x2000] ;  /* 0x0020000016187984 */ /* 0x000f280000000800 */
[----:B------:R-:W1:Y:S04]  /*1020*/  LDS R9, [R22+0x2004] ;  /* 0x0020040016097984 */ /* 0x000e680000000800 */
[----:B------:R-:W1:Y:S04]  /*1030*/  LDS R27, [R22+0x2008] ;  /* 0x00200800161b7984 */ /* 0x000e680000000800 */
[----:B------:R0:W4:Y:S04]  /*1040*/  LDS R26, [R22+0x200c] ;  /* 0x00200c00161a7984 */ /* 0x0001280000000800 */
[----:B------:R-:W4:Y:S04]  /*1050*/  LDS R29, [R32+0x3000] ;  /* 0x00300000201d7984 */ /* 0x000f280000000800 */
[----:B------:R-:W4:Y:S04]  /*1060*/  LDS R28, [R32+0x3004] ;  /* 0x00300400201c7984 */ /* 0x000f280000000800 */
[----:B------:R-:W4:Y:S04]  /*1070*/  LDS R31, [R32+0x3008] ;  /* 0x00300800201f7984 */ /* 0x000f280000000800 */
[----:B------:R-:W4:Y:S01]  /*1080*/  LDS R7, [R32+0x300c] ;  /* 0x00300c0020077984 */ /* 0x000f220000000800 */
[----:B------:R-:W-:-:S02]  /*1090*/  LOP3.LUT R6, R3, 0x10, R0, 0xfe, !PT ;  /* 0x0000001003067812 */ /* 0x000fc400078efe00 */
[----:B------:R-:W-:Y:S01]  /*10a0*/  LOP3.LUT R12, R3, 0x20, R0, 0xfe, !PT ;  /* 0x00000020030c7812 */ /* 0x000fe200078efe00 */
[----:B0-----:R-:W-:Y:S01]  /*10b0*/  IMAD R21, R2, 0x40, R11 ;  /* 0x0000004002157824 */ /* 0x001fe200078e020b */
[----:B------:R-:W-:Y:S01]  /*10c0*/  LOP3.LUT R0, R3, 0x30, R0, 0xfe, !PT ;  /* 0x0000003003007812 */ /* 0x000fe200078efe00 */
[----:B--2---:R-:W-:Y:S01]  /*10d0*/  FADD R51, -R20, R51 ;  /* 0x0000003314337221 */ /* 0x004fe20000000100 */
[-C--:B------:R-:W-:Y:S01]  /*10e0*/  LEA R33, R6, R11.reuse, 0x6 ;  /* 0x0000000b06217211 */ /* 0x080fe200078e30ff */
[----:B---3--:R-:W-:Y:S01]  /*10f0*/  FADD R13, -R13, R8 ;  /* 0x000000080d0d7221 */ /* 0x008fe20000000100 */
[----:B-----5:R-:W-:Y:S01]  /*1100*/  FADD R10, -R15, R10 ;  /* 0x0000000a0f0a7221 */ /* 0x020fe20000000100 */
[----:B-1----:R-:W-:Y:S01]  /*1110*/  FADD R16, -R16, R23 ;  /* 0x0000001710107221 */ /* 0x002fe20000000100 */
[----:B------:R-:W-:Y:S01]  /*1120*/  IMAD R35, R12, 0x40, R11 ;  /* 0x000000400c237824 */ /* 0x000fe200078e020b */
[----:B------:R-:W-:Y:S01]  /*1130*/  LEA R3, R0, R11, 0x6 ;  /* 0x0000000b00037211 */ /* 0x000fe200078e30ff */
[----:B------:R-:W-:Y:S01]  /*1140*/  FADD R17, -R17, R50 ;  /* 0x0000003211117221 */ /* 0x000fe20000000100 */
[----:B------:R-:W-:-:S04]  /*1150*/  IMAD.WIDE R20, R21, 0x4, R4 ;  /* 0x0000000415147825 */ /* 0x000fc800078e0204 */
[----:B------:R-:W-:Y:S01]  /*1160*/  FADD R18, -R18, R57 ;  /* 0x0000003912127221 */ /* 0x000fe20000000100 */
[----:B------:R-:W-:Y:S01]  /*1170*/  FADD R8, R51, R51 ;  /* 0x0000003333087221 */ /* 0x000fe20000000000 */
[----:B------:R-:W-:Y:S01]  /*1180*/  FADD R19, -R19, R52 ;  /* 0x0000003413137221 */ /* 0x000fe20000000100 */
[----:B------:R-:W-:Y:S01]  /*1190*/  FADD R10, R10, R10 ;  /* 0x0000000a0a0a7221 */ /* 0x000fe20000000000 */
[----:B------:R-:W-:Y:S01]  /*11a0*/  FADD R54, -R25, R54 ;  /* 0x0000003619367221 */ /* 0x000fe20000000100 */
[----:B------:R-:W-:Y:S01]  /*11b0*/  FADD R11, R16, R16 ;  /* 0x00000010100b7221 */ /* 0x000fe20000000000 */
[----:B----4-:R-:W-:Y:S01]  /*11c0*/  FADD R55, -R24, R55 ;  /* 0x0000003718377221 */ /* 0x010fe20000000100 */
[----:B------:R-:W-:-:S04]  /*11d0*/  IMAD.WIDE R22, R33, 0x4, R4 ;  /* 0x0000000421167825 */ /* 0x000fc800078e0204 */
[----:B------:R-:W-:Y:S01]  /*11e0*/  FADD R56, -R9, R56 ;  /* 0x0000003809387221 */ /* 0x000fe20000000100 */
[----:B------:R-:W-:Y:S01]  /*11f0*/  FADD R9, R13, R13 ;  /* 0x0000000d0d097221 */ /* 0x000fe20000000000 */
[----:B------:R-:W-:Y:S01]  /*1200*/  FADD R27, -R27, R58 ;  /* 0x0000003a1b1b7221 */ /* 0x000fe20000000100 */
[----:B------:R-:W-:Y:S01]  /*1210*/  FADD R12, R17, R17 ;  /* 0x00000011110c7221 */ /* 0x000fe20000000000 */
[----:B------:R-:W-:Y:S01]  /*1220*/  FADD R26, -R26, R59 ;  /* 0x0000003b1a1a7221 */ /* 0x000fe20000000100 */
[----:B------:R-:W-:Y:S01]  /*1230*/  FADD R13, R18, R18 ;  /* 0x00000012120d7221 */ /* 0x000fe20000000000 */
[----:B------:R-:W-:Y:S01]  /*1240*/  FADD R14, R19, R19 ;  /* 0x00000013130e7221 */ /* 0x000fe20000000000 */
[----:B------:R-:W-:Y:S01]  /*1250*/  FADD R15, R54, R54 ;  /* 0x00000036360f7221 */ /* 0x000fe20000000000 */
[----:B------:R-:W-:-:S04]  /*1260*/  IMAD.WIDE R24, R35, 0x4, R4 ;  /* 0x0000000423187825 */ /* 0x000fc800078e0204 */
[----:B------:R-:W-:Y:S01]  /*1270*/  FADD R16, R55, R55 ;  /* 0x0000003737107221 */ /* 0x000fe20000000000 */
[----:B------:R-:W-:Y:S01]  /*1280*/  FADD R17, R56, R56 ;  /* 0x0000003838117221 */ /* 0x000fe20000000000 */
[----:B------:R-:W-:Y:S01]  /*1290*/  FADD R18, R27, R27 ;  /* 0x0000001b1b127221 */ /* 0x000fe20000000000 */
[----:B------:R-:W-:Y:S01]  /*12a0*/  FADD R19, R26, R26 ;  /* 0x0000001a1a137221 */ /* 0x000fe20000000000 */
[----:B------:R0:W-:Y:S01]  /*12b0*/  @!P3 STG.E.128 desc[UR4][R20.64], R8 ;  /* 0x000000081400b986 */ /* 0x0001e2000c101d04 */
[----:B------:R-:W-:Y:S01]  /*12c0*/  FADD R29, -R29, R60 ;  /* 0x0000003c1d1d7221 */ /* 0x000fe20000000100 */
[----:B------:R-:W-:Y:S01]  /*12d0*/  FADD R28, -R28, R47 ;  /* 0x0000002f1c1c7221 */ /* 0x000fe20000000100 */
[----:B------:R-:W-:Y:S01]  /*12e0*/  FADD R31, -R31, R46 ;  /* 0x0000002e1f1f7221 */ /* 0x000fe20000000100 */
[----:B------:R0:W-:Y:S01]  /*12f0*/  @!P3 STG.E.128 desc[UR4][R22.64], R12 ;  /* 0x0000000c1600b986 */ /* 0x0001e2000c101d04 */
[----:B------:R-:W-:-:S03]  /*1300*/  IMAD.WIDE R4, R3, 0x4, R4 ;  /* 0x0000000403047825 */ /* 0x000fc600078e0204 */
[----:B------:R0:W-:Y:S01]  /*1310*/  @!P3 STG.E.128 desc[UR4][R24.64], R16 ;  /* 0x000000101800b986 */ /* 0x0001e2000c101d04 */
[----:B------:R-:W-:Y:S01]  /*1320*/  FADD R7, -R7, R38 ;  /* 0x0000002607077221 */ /* 0x000fe20000000100 */
[----:B------:R-:W-:Y:S01]  /*1330*/  FADD R32, R29, R29 ;  /* 0x0000001d1d207221 */ /* 0x000fe20000000000 */
[----:B------:R-:W-:Y:S01]  /*1340*/  FADD R33, R28, R28 ;  /* 0x0000001c1c217221 */ /* 0x000fe20000000000 */
[----:B------:R-:W-:Y:S01]  /*1350*/  FADD R34, R31, R31 ;  /* 0x0000001f1f227221 */ /* 0x000fe20000000000 */
[----:B------:R-:W-:Y:S01]  /*1360*/  FADD R35, R7, R7 ;  /* 0x0000000707237221 */ /* 0x000fe20000000000 */
[----:B------:R-:W-:Y:S06]  /*1370*/  @P3 EXIT ;  /* 0x000000000000394d */ /* 0x000fec0003800000 */
[----:B------:R-:W-:Y:S01]  /*1380*/  STG.E.128 desc[UR4][R4.64], R32 ;  /* 0x0000002004007986 */ /* 0x000fe2000c101d04 */
[----:B------:R-:W-:Y:S05]  /*1390*/  EXIT ;  /* 0x000000000000794d */ /* 0x000fea0003800000 */
.L_x_1:
[----:B------:R-:W-:-:S00]  /*13a0*/  BRA `(.L_x_1) ;  /* 0xfffffffc00fc7947 */ /* 0x000fc0000383ffff */
[----:B------:R-:W-:-:S00]  /*13b0*/  NOP ;  /* 0x0000000000007918 */ /* 0x000fc00000000000 */
        /* <DEDUP_REMOVED lines=12> */
.L_x_2:


//--------------------- .nv.global.init           --------------------------
	.section	.nv.global.init,"aw",@progbits
.nv.global.init:
	.type		assertFunc_0,@object
	.size		assertFunc_0,(assertMessage_0 - assertFunc_0)
assertFunc_0:
        /*0000*/ 	.byte	0x75, 0x6e, 0x6b, 0x6e, 0x6f, 0x77, 0x6e, 0x00
	.type		assertMessage_0,@object
	.size		assertMessage_0,(assertFile_0 - assertMessage_0)
assertMessage_0:
        /*0008*/ 	.byte	0x69, 0x6e, 0x64, 0x65, 0x78, 0x20, 0x6f, 0x75, 0x74, 0x20, 0x6f, 0x66, 0x20, 0x62, 0x6f, 0x75
        /*0018*/ 	.byte	0x6e, 0x64, 0x73, 0x3a, 0x20, 0x30, 0x20, 0x3c, 0x3d, 0x20, 0x74, 0x6d, 0x70, 0x34, 0x20, 0x3c
        /*0028*/ 	.byte	0x20, 0x31, 0x30, 0x32, 0x34, 0x00
	.type		assertFile_0,@object
	.size		assertFile_0,(.L_1 - assertFile_0)
assertFile_0:
        /*002e*/ 	.byte	0x69, 0x6e, 0x64, 0x75, 0x63, 0x74, 0x6f, 0x72, 0x5f, 0x63, 0x61, 0x63, 0x68, 0x65, 0x2f, 0x62
        /*003e*/ 	.byte	0x68, 0x2f, 0x63, 0x62, 0x68, 0x74, 0x67, 0x78, 0x6f, 0x78, 0x76, 0x68, 0x6e, 0x66, 0x34, 0x63
        /*004e*/ 	.byte	0x34, 0x77, 0x61, 0x32, 0x6e, 0x76, 0x66, 0x67, 0x70, 0x78, 0x36, 0x6e, 0x34, 0x64, 0x34, 0x37
        /*005e*/ 	.byte	0x33, 0x6d, 0x6c, 0x77, 0x36, 0x77, 0x74, 0x6c, 0x67, 0x68, 0x6e, 0x64, 0x6a, 0x74, 0x61, 0x69
        /*006e*/ 	.byte	0x77, 0x78, 0x6f, 0x65, 0x6d, 0x68, 0x2e, 0x70, 0x79, 0x00
.L_1:


//--------------------- .nv.shared.triton_poi_fused_embedding_mul_pow_sub_12 --------------------------
	.section	.nv.shared.triton_poi_fused_embedding_mul_pow_sub_12,"aw",@nobits
	.sectionflags	@""
	.align	16
	.zero		1024


//--------------------- .nv.constant0.triton_poi_fused_embedding_mul_pow_sub_12 --------------------------
	.section	.nv.constant0.triton_poi_fused_embedding_mul_pow_sub_12,"a",@progbits
	.sectionflags	@""
	.align	4
.nv.constant0.triton_poi_fused_embedding_mul_pow_sub_12:
	.zero		576


//--------------------- SYMBOLS --------------------------

	.type		__assertfail,@function
